//
// Generated by NVIDIA NVVM Compiler
//
// Compiler Build ID: CL-36424714
// Cuda compilation tools, release 13.0, V13.0.88
// Based on NVVM 20.0.0
//

.version 9.0
.target sm_100
.address_size 64

	// .globl	_Z6matMulPiS_S_S_S_S_

.visible .entry _Z6matMulPiS_S_S_S_S_(
	.param .u64 .ptr .align 1 _Z6matMulPiS_S_S_S_S__param_0,
	.param .u64 .ptr .align 1 _Z6matMulPiS_S_S_S_S__param_1,
	.param .u64 .ptr .align 1 _Z6matMulPiS_S_S_S_S__param_2,
	.param .u64 .ptr .align 1 _Z6matMulPiS_S_S_S_S__param_3,
	.param .u64 .ptr .align 1 _Z6matMulPiS_S_S_S_S__param_4,
	.param .u64 .ptr .align 1 _Z6matMulPiS_S_S_S_S__param_5
)
{
	.reg .pred 	%p<10>;
	.reg .b32 	%r<108>;
	.reg .b64 	%rd<44>;

	ld.param.u64 	%rd4, [_Z6matMulPiS_S_S_S_S__param_0];
	ld.param.u64 	%rd5, [_Z6matMulPiS_S_S_S_S__param_1];
	ld.param.u64 	%rd6, [_Z6matMulPiS_S_S_S_S__param_2];
	ld.param.u64 	%rd7, [_Z6matMulPiS_S_S_S_S__param_4];
	ld.param.u64 	%rd8, [_Z6matMulPiS_S_S_S_S__param_5];
	cvta.to.global.u64 	%rd1, %rd6;
	cvta.to.global.u64 	%rd2, %rd5;
	cvta.to.global.u64 	%rd9, %rd7;
	cvta.to.global.u64 	%rd10, %rd8;
	mov.u32 	%r35, %ctaid.x;
	mov.u32 	%r36, %ntid.x;
	mov.u32 	%r37, %tid.x;
	mad.lo.s32 	%r38, %r35, %r36, %r37;
	ld.global.u32 	%r1, [%rd10];
	div.s32 	%r2, %r38, %r1;
	mul.lo.s32 	%r39, %r2, %r1;
	sub.s32 	%r3, %r38, %r39;
	ld.global.u32 	%r4, [%rd9];
	setp.lt.s32 	%p1, %r4, 1;
	mov.b32 	%r107, 0;
	@%p1 bra 	$L__BB0_12;
	mul.lo.s32 	%r5, %r4, %r2;
	and.b32  	%r6, %r4, 7;
	setp.lt.u32 	%p2, %r4, 8;
	mov.b32 	%r102, 0;
	mov.u32 	%r107, %r102;
	@%p2 bra 	$L__BB0_4;
	and.b32  	%r102, %r4, 2147483640;
	neg.s32 	%r96, %r102;
	shl.b32 	%r9, %r1, 3;
	add.s64 	%rd3, %rd2, 16;
	mov.b32 	%r107, 0;
	mul.wide.s32 	%rd15, %r1, 4;
	mov.u32 	%r94, %r5;
	mov.u32 	%r95, %r3;
$L__BB0_3:
	.pragma "nounroll";
	mul.wide.s32 	%rd11, %r94, 4;
	add.s64 	%rd12, %rd3, %rd11;
	ld.global.u32 	%r43, [%rd12+-16];
	mul.wide.s32 	%rd13, %r95, 4;
	add.s64 	%rd14, %rd1, %rd13;
	ld.global.u32 	%r44, [%rd14];
	mad.lo.s32 	%r45, %r44, %r43, %r107;
	ld.global.u32 	%r46, [%rd12+-12];
	add.s64 	%rd16, %rd14, %rd15;
	ld.global.u32 	%r47, [%rd16];
	mad.lo.s32 	%r48, %r47, %r46, %r45;
	ld.global.u32 	%r49, [%rd12+-8];
	add.s64 	%rd17, %rd16, %rd15;
	ld.global.u32 	%r50, [%rd17];
	mad.lo.s32 	%r51, %r50, %r49, %r48;
	ld.global.u32 	%r52, [%rd12+-4];
	add.s64 	%rd18, %rd17, %rd15;
	ld.global.u32 	%r53, [%rd18];
	mad.lo.s32 	%r54, %r53, %r52, %r51;
	ld.global.u32 	%r55, [%rd12];
	add.s64 	%rd19, %rd18, %rd15;
	ld.global.u32 	%r56, [%rd19];
	mad.lo.s32 	%r57, %r56, %r55, %r54;
	ld.global.u32 	%r58, [%rd12+4];
	add.s64 	%rd20, %rd19, %rd15;
	ld.global.u32 	%r59, [%rd20];
	mad.lo.s32 	%r60, %r59, %r58, %r57;
	ld.global.u32 	%r61, [%rd12+8];
	add.s64 	%rd21, %rd20, %rd15;
	ld.global.u32 	%r62, [%rd21];
	mad.lo.s32 	%r63, %r62, %r61, %r60;
	ld.global.u32 	%r64, [%rd12+12];
	add.s64 	%rd22, %rd21, %rd15;
	ld.global.u32 	%r65, [%rd22];
	mad.lo.s32 	%r107, %r65, %r64, %r63;
	add.s32 	%r96, %r96, 8;
	add.s32 	%r95, %r95, %r9;
	add.s32 	%r94, %r94, 8;
	setp.ne.s32 	%p3, %r96, 0;
	@%p3 bra 	$L__BB0_3;
$L__BB0_4:
	setp.eq.s32 	%p4, %r6, 0;
	@%p4 bra 	$L__BB0_12;
	and.b32  	%r21, %r4, 3;
	setp.lt.u32 	%p5, %r6, 4;
	@%p5 bra 	$L__BB0_7;
	add.s32 	%r67, %r5, %r102;
	mul.wide.s32 	%rd23, %r67, 4;
	add.s64 	%rd24, %rd2, %rd23;
	ld.global.u32 	%r68, [%rd24];
	mad.lo.s32 	%r69, %r1, %r102, %r3;
	mul.wide.s32 	%rd25, %r69, 4;
	add.s64 	%rd26, %rd1, %rd25;
	ld.global.u32 	%r70, [%rd26];
	mad.lo.s32 	%r71, %r70, %r68, %r107;
	ld.global.u32 	%r72, [%rd24+4];
	mul.wide.s32 	%rd27, %r1, 4;
	add.s64 	%rd28, %rd26, %rd27;
	ld.global.u32 	%r73, [%rd28];
	mad.lo.s32 	%r74, %r73, %r72, %r71;
	ld.global.u32 	%r75, [%rd24+8];
	add.s64 	%rd29, %rd28, %rd27;
	ld.global.u32 	%r76, [%rd29];
	mad.lo.s32 	%r77, %r76, %r75, %r74;
	ld.global.u32 	%r78, [%rd24+12];
	add.s64 	%rd30, %rd29, %rd27;
	ld.global.u32 	%r79, [%rd30];
	mad.lo.s32 	%r107, %r79, %r78, %r77;
	add.s32 	%r102, %r102, 4;
$L__BB0_7:
	setp.eq.s32 	%p6, %r21, 0;
	@%p6 bra 	$L__BB0_12;
	setp.eq.s32 	%p7, %r21, 1;
	@%p7 bra 	$L__BB0_10;
	add.s32 	%r81, %r5, %r102;
	mul.wide.s32 	%rd31, %r81, 4;
	add.s64 	%rd32, %rd2, %rd31;
	ld.global.u32 	%r82, [%rd32];
	mad.lo.s32 	%r83, %r1, %r102, %r3;
	mul.wide.s32 	%rd33, %r83, 4;
	add.s64 	%rd34, %rd1, %rd33;
	ld.global.u32 	%r84, [%rd34];
	mad.lo.s32 	%r85, %r84, %r82, %r107;
	ld.global.u32 	%r86, [%rd32+4];
	mul.wide.s32 	%rd35, %r1, 4;
	add.s64 	%rd36, %rd34, %rd35;
	ld.global.u32 	%r87, [%rd36];
	mad.lo.s32 	%r107, %r87, %r86, %r85;
	add.s32 	%r102, %r102, 2;
$L__BB0_10:
	and.b32  	%r88, %r4, 1;
	setp.eq.b32 	%p8, %r88, 1;
	not.pred 	%p9, %p8;
	@%p9 bra 	$L__BB0_12;
	add.s32 	%r89, %r5, %r102;
	mul.wide.s32 	%rd37, %r89, 4;
	add.s64 	%rd38, %rd2, %rd37;
	ld.global.u32 	%r90, [%rd38];
	mad.lo.s32 	%r91, %r1, %r102, %r3;
	mul.wide.s32 	%rd39, %r91, 4;
	add.s64 	%rd40, %rd1, %rd39;
	ld.global.u32 	%r92, [%rd40];
	mad.lo.s32 	%r107, %r92, %r90, %r107;
$L__BB0_12:
	cvta.to.global.u64 	%rd41, %rd4;
	mad.lo.s32 	%r93, %r2, %r1, %r3;
	mul.wide.s32 	%rd42, %r93, 4;
	add.s64 	%rd43, %rd41, %rd42;
	st.global.u32 	[%rd43], %r107;
	ret;

}


// ===== COMPILED SASS (sm_100) =====

	.target	sm_100

	.elftype	@"ET_EXEC"


//--------------------- .note.nv.tkinfo           --------------------------
	.section	.note.nv.tkinfo,"",@"SHT_NOTE"
	.sectionflags	@"SHF_NOTE_NV_TKINFO"
	.tkinfo
        /*0018*/ 	.word	0x00000002
        /*0030*/ 	.string	""
        /*0030*/ 	.string	"ptxas"
        /*0030*/ 	.string	"Cuda compilation tools, release 13.0, V13.0.88"
        /*0030*/ 	.string	"Build cuda_13.0.r13.0/compiler.36424714_0"
        /*0030*/ 	.string	"-arch sm_100 -m 64 "



//--------------------- .note.nv.cuinfo           --------------------------
	.section	.note.nv.cuinfo,"",@"SHT_NOTE"
	.sectionflags	@"SHF_NOTE_NV_CUINFO"
        /*0018*/ 	.short	0x0002
        /*001a*/ 	.short	0x0064
        /*001c*/ 	.short	0x0082
	.zero		2


//--------------------- .nv.info                  --------------------------
	.section	.nv.info,"",@"SHT_CUDA_INFO"
	.align	4


	//----- nvinfo : EIATTR_REGCOUNT
	.align		4
        /*0000*/ 	.byte	0x04, 0x2f
        /*0002*/ 	.short	(.L_1 - .L_0)
	.align		4
.L_0:
        /*0004*/ 	.word	index@(_Z6matMulPiS_S_S_S_S_)
        /*0008*/ 	.word	0x00000020


	//----- nvinfo : EIATTR_FRAME_SIZE
	.align		4
.L_1:
        /*000c*/ 	.byte	0x04, 0x11
        /*000e*/ 	.short	(.L_3 - .L_2)
	.align		4
.L_2:
        /*0010*/ 	.word	index@(_Z6matMulPiS_S_S_S_S_)
        /*0014*/ 	.word	0x00000000


	//----- nvinfo : EIATTR_MIN_STACK_SIZE
	.align		4
.L_3:
        /*0018*/ 	.byte	0x04, 0x12
        /*001a*/ 	.short	(.L_5 - .L_4)
	.align		4
.L_4:
        /*001c*/ 	.word	index@(_Z6matMulPiS_S_S_S_S_)
        /*0020*/ 	.word	0x00000000
.L_5:


//--------------------- .nv.compat                --------------------------
	.section	.nv.compat,"",@"SHT_CUDA_COMPAT_INFO"
	.align	4
        /*0000*/ 	.byte	0x02, 0x09, 0x00, 0x00, 0x02, 0x02, 0x01, 0x00, 0x02, 0x05, 0x05, 0x00, 0x03, 0x07, 0x01, 0x01
        /*0010*/ 	.byte	0x02, 0x03, 0x00, 0x00, 0x02, 0x06, 0x01, 0x00, 0x04, 0x0b, 0x08, 0x00, 0x09, 0x00, 0x00, 0x00
        /*0020*/ 	.byte	0x00, 0x00, 0x00, 0x00


//--------------------- .nv.info._Z6matMulPiS_S_S_S_S_ --------------------------
	.section	.nv.info._Z6matMulPiS_S_S_S_S_,"",@"SHT_CUDA_INFO"
	.sectionflags	@""
	.align	4


	//----- nvinfo : EIATTR_CUDA_API_VERSION
	.align		4
        /*0000*/ 	.byte	0x04, 0x37
        /*0002*/ 	.short	(.L_7 - .L_6)
.L_6:
        /*0004*/ 	.word	0x00000082


	//----- nvinfo : EIATTR_KPARAM_INFO
	.align		4
.L_7:
        /*0008*/ 	.byte	0x04, 0x17
        /*000a*/ 	.short	(.L_9 - .L_8)
.L_8:
        /*000c*/ 	.word	0x00000000
        /*0010*/ 	.short	0x0005
        /*0012*/ 	.short	0x0028
        /*0014*/ 	.byte	0x00, 0xf5, 0x21, 0x00


	//----- nvinfo : EIATTR_KPARAM_INFO
	.align		4
.L_9:
        /*0018*/ 	.byte	0x04, 0x17
        /*001a*/ 	.short	(.L_11 - .L_10)
.L_10:
        /*001c*/ 	.word	0x00000000
        /*0020*/ 	.short	0x0004
        /*0022*/ 	.short	0x0020
        /*0024*/ 	.byte	0x00, 0xf5, 0x21, 0x00


	//----- nvinfo : EIATTR_KPARAM_INFO
	.align		4
.L_11:
        /*0028*/ 	.byte	0x04, 0x17
        /*002a*/ 	.short	(.L_13 - .L_12)
.L_12:
        /*002c*/ 	.word	0x00000000
        /*0030*/ 	.short	0x0003
        /*0032*/ 	.short	0x0018
        /*0034*/ 	.byte	0x00, 0xf5, 0x21, 0x00


	//----- nvinfo : EIATTR_KPARAM_INFO
	.align		4
.L_13:
        /*0038*/ 	.byte	0x04, 0x17
        /*003a*/ 	.short	(.L_15 - .L_14)
.L_14:
        /*003c*/ 	.word	0x00000000
        /*0040*/ 	.short	0x0002
        /*0042*/ 	.short	0x0010
        /*0044*/ 	.byte	0x00, 0xf5, 0x21, 0x00


	//----- nvinfo : EIATTR_KPARAM_INFO
	.align		4
.L_15:
        /*0048*/ 	.byte	0x04, 0x17
        /*004a*/ 	.short	(.L_17 - .L_16)
.L_16:
        /*004c*/ 	.word	0x00000000
        /*0050*/ 	.short	0x0001
        /*0052*/ 	.short	0x0008
        /*0054*/ 	.byte	0x00, 0xf5, 0x21, 0x00


	//----- nvinfo : EIATTR_KPARAM_INFO
	.align		4
.L_17:
        /*0058*/ 	.byte	0x04, 0x17
        /*005a*/ 	.short	(.L_19 - .L_18)
.L_18:
        /*005c*/ 	.word	0x00000000
        /*0060*/ 	.short	0x0000
        /*0062*/ 	.short	0x0000
        /*0064*/ 	.byte	0x00, 0xf5, 0x21, 0x00


	//----- nvinfo : EIATTR_SPARSE_MMA_MASK
	.align		4
.L_19:
        /*0068*/ 	.byte	0x03, 0x50
        /*006a*/ 	.short	0x0000


	//----- nvinfo : EIATTR_MAXREG_COUNT
	.align		4
        /*006c*/ 	.byte	0x03, 0x1b
        /*006e*/ 	.short	0x00ff


	//----- nvinfo : EIATTR_MERCURY_ISA_VERSION
	.align		4
        /*0070*/ 	.byte	0x03, 0x5f
        /*0072*/ 	.short	0x0101


	//----- nvinfo : EIATTR_VRC_CTA_INIT_COUNT
	.align		4
        /*0074*/ 	.byte	0x02, 0x4a
	.zero		1
	.zero		1


	//----- nvinfo : EIATTR_EXIT_INSTR_OFFSETS
	.align		4
        /*0078*/ 	.byte	0x04, 0x1c
        /*007a*/ 	.short	(.L_21 - .L_20)


	//   ....[0]....
.L_20:
        /*007c*/ 	.word	0x000009a0


	//----- nvinfo : EIATTR_CBANK_PARAM_SIZE
	.align		4
.L_21:
        /*0080*/ 	.byte	0x03, 0x19
        /*0082*/ 	.short	0x0030


	//----- nvinfo : EIATTR_PARAM_CBANK
	.align		4
        /*0084*/ 	.byte	0x04, 0x0a
        /*0086*/ 	.short	(.L_23 - .L_22)
	.align		4
.L_22:
        /*0088*/ 	.word	index@(.nv.constant0._Z6matMulPiS_S_S_S_S_)
        /*008c*/ 	.short	0x0380
        /*008e*/ 	.short	0x0030


	//----- nvinfo : EIATTR_SW_WAR
	.align		4
.L_23:
        /*0090*/ 	.byte	0x04, 0x36
        /*0092*/ 	.short	(.L_25 - .L_24)
.L_24:
        /*0094*/ 	.word	0x00000008
.L_25:


//--------------------- .nv.callgraph             --------------------------
	.section	.nv.callgraph,"",@"SHT_CUDA_CALLGRAPH"
	.align	4
	.sectionentsize	8
	.align		4
        /*0000*/ 	.word	0x00000000
	.align		4
        /*0004*/ 	.word	0xffffffff
	.align		4
        /*0008*/ 	.word	0x00000000
	.align		4
        /*000c*/ 	.word	0xfffffffe
	.align		4
        /*0010*/ 	.word	0x00000000
	.align		4
        /*0014*/ 	.word	0xfffffffd
	.align		4
        /*0018*/ 	.word	0x00000000
	.align		4
        /*001c*/ 	.word	0xfffffffc


//--------------------- .text._Z6matMulPiS_S_S_S_S_ --------------------------
	.section	.text._Z6matMulPiS_S_S_S_S_,"ax",@progbits
	.align	128
        .global         _Z6matMulPiS_S_S_S_S_
        .type           _Z6matMulPiS_S_S_S_S_,@function
        .size           _Z6matMulPiS_S_S_S_S_,(.L_x_5 - _Z6matMulPiS_S_S_S_S_)
        .other          _Z6matMulPiS_S_S_S_S_,@"STO_CUDA_ENTRY STV_DEFAULT"
_Z6matMulPiS_S_S_S_S_:
.text._Z6matMulPiS_S_S_S_S_:
[----:B------:R-:W-:Y:S08]  /*0000*/  LDC R1, c[0x0][0x37c] ;  /* 0x0000df00ff017b82 */ /* 0x000ff00000000800 */
[----:B------:R-:W0:Y:S01]  /*0010*/  LDC.64 R2, c[0x0][0x3a8] ;  /* 0x0000ea00ff027b82 */ /* 0x000e220000000a00 */
[----:B------:R-:W0:Y:S02]  /*0020*/  LDCU.64 UR6, c[0x0][0x358] ;  /* 0x00006b00ff0677ac */ /* 0x000e240008000a00 */
[----:B0-----:R-:W2:Y:S05]  /*0030*/  LDG.E R15, desc[UR6][R2.64] ;  /* 0x00000006020f7981 */ /* 0x001eaa000c1e1900 */
[----:B------:R-:W0:Y:S02]  /*0040*/  LDC.64 R4, c[0x0][0x3a0] ;  /* 0x0000e800ff047b82 */ /* 0x000e240000000a00 */
[----:B0-----:R0:W3:Y:S06]  /*0050*/  LDG.E R0, desc[UR6][R4.64] ;  /* 0x0000000604007981 */ /* 0x0010ec000c1e1900 */
[----:B------:R-:W1:Y:S01]  /*0060*/  S2UR UR4, SR_CTAID.X ;  /* 0x00000000000479c3 */ /* 0x000e620000002500 */
[----:B------:R-:W-:Y:S01]  /*0070*/  HFMA2 R25, -RZ, RZ, 0, 0 ;  /* 0x00000000ff197431 */ /* 0x000fe200000001ff */
[----:B------:R-:W1:Y:S06]  /*0080*/  S2R R9, SR_TID.X ;  /* 0x0000000000097919 */ /* 0x000e6c0000002100 */
[----:B------:R-:W1:Y:S02]  /*0090*/  LDC R18, c[0x0][0x360] ;  /* 0x0000d800ff127b82 */ /* 0x000e640000000800 */
[----:B-1----:R-:W-:-:S05]  /*00a0*/  IMAD R18, R18, UR4, R9 ;  /* 0x0000000412127c24 */ /* 0x002fca000f8e0209 */
[----:B0-----:R-:W-:Y:S02]  /*00b0*/  IABS R4, R18 ;  /* 0x0000001200047213 */ /* 0x001fe40000000000 */
[----:B--2---:R-:W-:-:S04]  /*00c0*/  IABS R11, R15 ;  /* 0x0000000f000b7213 */ /* 0x004fc80000000000 */
[----:B------:R-:W0:Y:S08]  /*00d0*/  I2F.RP R6, R11 ;  /* 0x0000000b00067306 */ /* 0x000e300000209400 */
[----:B0-----:R-:W0:Y:S02]  /*00e0*/  MUFU.RCP R6, R6 ;  /* 0x0000000600067308 */ /* 0x001e240000001000 */
[----:B0-----:R-:W-:-:S02]  /*00f0*/  IADD3 R7, PT, PT, R6, 0xffffffe, RZ ;  /* 0x0ffffffe06077810 */ /* 0x001fc40007ffe0ff */
[----:B------:R-:W-:-:S04]  /*0100*/  IABS R6, R15 ;  /* 0x0000000f00067213 */ /* 0x000fc80000000000 */
[----:B------:R-:W0:Y:S02]  /*0110*/  F2I.FTZ.U32.TRUNC.NTZ R3, R7 ;  /* 0x0000000700037305 */ /* 0x000e24000021f000 */
[----:B0-----:R-:W-:-:S05]  /*0120*/  IADD3 R2, PT, PT, RZ, -R3, RZ ;  /* 0x80000003ff027210 */ /* 0x001fca0007ffe0ff */
[----:B------:R-:W-:Y:S02]  /*0130*/  IMAD R5, R2, R11, RZ ;  /* 0x0000000b02057224 */ /* 0x000fe400078e02ff */
[----:B------:R-:W-:-:S05]  /*0140*/  HFMA2 R2, -RZ, RZ, 0, 0 ;  /* 0x00000000ff027431 */ /* 0x000fca00000001ff */
[----:B------:R-:W-:Y:S01]  /*0150*/  IMAD.HI.U32 R2, R3, R5, R2 ;  /* 0x0000000503027227 */ /* 0x000fe200078e0002 */
[----:B------:R-:W-:Y:S02]  /*0160*/  MOV R3, R4 ;  /* 0x0000000400037202 */ /* 0x000fe40000000f00 */
[----:B------:R-:W-:-:S03]  /*0170*/  IADD3 R4, PT, PT, RZ, -R6, RZ ;  /* 0x80000006ff047210 */ /* 0x000fc60007ffe0ff */
[----:B------:R-:W-:-:S04]  /*0180*/  IMAD.HI.U32 R14, R2, R3, RZ ;  /* 0x00000003020e7227 */ /* 0x000fc800078e00ff */
[----:B------:R-:W-:-:S05]  /*0190*/  IMAD R2, R14, R4, R3 ;  /* 0x000000040e027224 */ /* 0x000fca00078e0203 */
[----:B------:R-:W-:-:S13]  /*01a0*/  ISETP.GT.U32.AND P2, PT, R11, R2, PT ;  /* 0x000000020b00720c */ /* 0x000fda0003f44070 */
[-C--:B------:R-:W-:Y:S02]  /*01b0*/  @!P2 IADD3 R2, PT, PT, R2, -R11.reuse, RZ ;  /* 0x8000000b0202a210 */ /* 0x080fe40007ffe0ff */
[----:B------:R-:W-:Y:S02]  /*01c0*/  @!P2 IADD3 R14, PT, PT, R14, 0x1, RZ ;  /* 0x000000010e0ea810 */ /* 0x000fe40007ffe0ff */
[----:B------:R-:W-:Y:S02]  /*01d0*/  ISETP.GE.U32.AND P0, PT, R2, R11, PT ;  /* 0x0000000b0200720c */ /* 0x000fe40003f06070 */
[----:B------:R-:W-:Y:S02]  /*01e0*/  LOP3.LUT R2, R18, R15, RZ, 0x3c, !PT ;  /* 0x0000000f12027212 */ /* 0x000fe400078e3cff */
[----:B------:R-:W-:Y:S02]  /*01f0*/  ISETP.NE.AND P2, PT, R15, RZ, PT ;  /* 0x000000ff0f00720c */ /* 0x000fe40003f45270 */
[----:B------:R-:W-:-:S07]  /*0200*/  ISETP.GE.AND P1, PT, R2, RZ, PT ;  /* 0x000000ff0200720c */ /* 0x000fce0003f26270 */
[----:B------:R-:W-:Y:S02]  /*0210*/  @P0 IADD3 R14, PT, PT, R14, 0x1, RZ ;  /* 0x000000010e0e0810 */ /* 0x000fe40007ffe0ff */
[----:B---3--:R-:W-:-:S04]  /*0220*/  ISETP.GE.AND P0, PT, R0, 0x1, PT ;  /* 0x000000010000780c */ /* 0x008fc80003f06270 */
[----:B------:R-:W-:Y:S02]  /*0230*/  @!P1 IADD3 R14, PT, PT, -R14, RZ, RZ ;  /* 0x000000ff0e0e9210 */ /* 0x000fe40007ffe1ff */
[----:B------:R-:W-:-:S04]  /*0240*/  @!P2 LOP3.LUT R14, RZ, R15, RZ, 0x33, !PT ;  /* 0x0000000fff0ea212 */ /* 0x000fc800078e33ff */
[----:B------:R-:W-:-:S05]  /*0250*/  IADD3 R2, PT, PT, -R14, RZ, RZ ;  /* 0x000000ff0e027210 */ /* 0x000fca0007ffe1ff */
[----:B------:R-:W-:Y:S01]  /*0260*/  IMAD R18, R15, R2, R18 ;  /* 0x000000020f127224 */ /* 0x000fe200078e0212 */
[----:B------:R-:W-:Y:S06]  /*0270*/  @!P0 BRA `(.L_x_0) ;  /* 0x0000000400b88947 */ /* 0x000fec0003800000 */
[----:B------:R-:W-:Y:S01]  /*0280*/  ISETP.GE.U32.AND P0, PT, R0, 0x8, PT ;  /* 0x000000080000780c */ /* 0x000fe20003f06070 */
[----:B------:R-:W-:Y:S01]  /*0290*/  IMAD R17, R14, R0, RZ ;  /* 0x000000000e117224 */ /* 0x000fe200078e02ff */
[----:B------:R-:W-:Y:S02]  /*02a0*/  LOP3.LUT R26, R0, 0x7, RZ, 0xc0, !PT ;  /* 0x00000007001a7812 */ /* 0x000fe400078ec0ff */
[----:B------:R-:W-:Y:S02]  /*02b0*/  MOV R20, RZ ;  /* 0x000000ff00147202 */ /* 0x000fe40000000f00 */
[----:B------:R-:W-:Y:S02]  /*02c0*/  ISETP.NE.AND P1, PT, R26, RZ, PT ;  /* 0x000000ff1a00720c */ /* 0x000fe40003f25270 */
[----:B------:R-:W-:-:S05]  /*02d0*/  MOV R25, RZ ;  /* 0x000000ff00197202 */ /* 0x000fca0000000f00 */
[----:B------:R-:W-:Y:S06]  /*02e0*/  @!P0 BRA `(.L_x_1) ;  /* 0x0000000000c48947 */ /* 0x000fec0003800000 */
[----:B------:R-:W0:Y:S01]  /*02f0*/  LDCU.64 UR4, c[0x0][0x388] ;  /* 0x00007100ff0477ac */ /* 0x000e220008000a00 */
[----:B------:R-:W-:Y:S02]  /*0300*/  LOP3.LUT R20, R0, 0x7ffffff8, RZ, 0xc0, !PT ;  /* 0x7ffffff800147812 */ /* 0x000fe400078ec0ff */
[----:B------:R-:W-:Y:S02]  /*0310*/  MOV R25, RZ ;  /* 0x000000ff00197202 */ /* 0x000fe40000000f00 */
[----:B------:R-:W-:Y:S02]  /*0320*/  MOV R16, R17 ;  /* 0x0000001100107202 */ /* 0x000fe40000000f00 */
[----:B------:R-:W-:Y:S02]  /*0330*/  MOV R22, R18 ;  /* 0x0000001200167202 */ /* 0x000fe40000000f00 */
[----:B------:R-:W-:Y:S01]  /*0340*/  IADD3 R19, PT, PT, -R20, RZ, RZ ;  /* 0x000000ff14137210 */ /* 0x000fe20007ffe1ff */
[----:B0-----:R-:W-:-:S04]  /*0350*/  UIADD3 UR4, UP0, UPT, UR4, 0x10, URZ ;  /* 0x0000001004047890 */ /* 0x001fc8000ff1e0ff */
[----:B------:R-:W-:-:S12]  /*0360*/  UIADD3.X UR5, UPT, UPT, URZ, UR5, URZ, UP0, !UPT ;  /* 0x00000005ff057290 */ /* 0x000fd800087fe4ff */
.L_x_2:
[----:B------:R-:W0:Y:S01]  /*0370*/  LDC.64 R12, c[0x0][0x390] ;  /* 0x0000e400ff0c7b82 */ /* 0x000e220000000a00 */
[----:B------:R-:W-:Y:S02]  /*0380*/  MOV R2, UR4 ;  /* 0x0000000400027c02 */ /* 0x000fe40008000f00 */
[----:B------:R-:W-:-:S03]  /*0390*/  MOV R3, UR5 ;  /* 0x0000000500037c02 */ /* 0x000fc60008000f00 */
[----:B------:R-:W-:-:S05]  /*03a0*/  IMAD.WIDE R2, R16, 0x4, R2 ;  /* 0x0000000410027825 */ /* 0x000fca00078e0202 */
[----:B------:R-:W2:Y:S04]  /*03b0*/  LDG.E R21, desc[UR6][R2.64+-0x10] ;  /* 0xfffff00602157981 */ /* 0x000ea8000c1e1900 */
[----:B------:R-:W3:Y:S04]  /*03c0*/  LDG.E R23, desc[UR6][R2.64+-0xc] ;  /* 0xfffff40602177981 */ /* 0x000ee8000c1e1900 */
[----:B------:R-:W4:Y:S01]  /*03d0*/  LDG.E R28, desc[UR6][R2.64+-0x8] ;  /* 0xfffff806021c7981 */ /* 0x000f22000c1e1900 */
[----:B0-----:R-:W-:-:S05]  /*03e0*/  IMAD.WIDE R12, R22, 0x4, R12 ;  /* 0x00000004160c7825 */ /* 0x001fca00078e020c */
[----:B------:R0:W2:Y:S01]  /*03f0*/  LDG.E R24, desc[UR6][R12.64] ;  /* 0x000000060c187981 */ /* 0x0000a2000c1e1900 */
[----:B------:R-:W-:-:S04]  /*0400*/  IMAD.WIDE R10, R15, 0x4, R12 ;  /* 0x000000040f0a7825 */ /* 0x000fc800078e020c */
[C---:B------:R-:W-:Y:S02]  /*0410*/  IMAD.WIDE R4, R15.reuse, 0x4, R10 ;  /* 0x000000040f047825 */ /* 0x040fe400078e020a */
[----:B------:R-:W3:Y:S02]  /*0420*/  LDG.E R10, desc[UR6][R10.64] ;  /* 0x000000060a0a7981 */ /* 0x000ee4000c1e1900 */
[C---:B------:R-:W-:Y:S02]  /*0430*/  IMAD.WIDE R6, R15.reuse, 0x4, R4 ;  /* 0x000000040f067825 */ /* 0x040fe400078e0204 */
[----:B------:R1:W4:Y:S02]  /*0440*/  LDG.E R27, desc[UR6][R4.64] ;  /* 0x00000006041b7981 */ /* 0x000324000c1e1900 */
[C---:B------:R-:W-:Y:S02]  /*0450*/  IMAD.WIDE R8, R15.reuse, 0x4, R6 ;  /* 0x000000040f087825 */ /* 0x040fe400078e0206 */
[----:B------:R-:W5:Y:S02]  /*0460*/  LDG.E R6, desc[UR6][R6.64] ;  /* 0x0000000606067981 */ /* 0x000f64000c1e1900 */
[----:B0-----:R-:W-:-:S02]  /*0470*/  IMAD.WIDE R12, R15, 0x4, R8 ;  /* 0x000000040f0c7825 */ /* 0x001fc400078e0208 */
[----:B------:R-:W5:Y:S04]  /*0480*/  LDG.E R29, desc[UR6][R8.64] ;  /* 0x00000006081d7981 */ /* 0x000f68000c1e1900 */
[----:B------:R-:W5:Y:S04]  /*0490*/  LDG.E R11, desc[UR6][R12.64] ;  /* 0x000000060c0b7981 */ /* 0x000f68000c1e1900 */
[----:B------:R-:W5:Y:S04]  /*04a0*/  LDG.E R7, desc[UR6][R2.64+-0x4] ;  /* 0xfffffc0602077981 */ /* 0x000f68000c1e1900 */
[----:B------:R-:W5:Y:S04]  /*04b0*/  LDG.E R8, desc[UR6][R2.64] ;  /* 0x0000000602087981 */ /* 0x000f68000c1e1900 */
[----:B------:R-:W5:Y:S01]  /*04c0*/  LDG.E R9, desc[UR6][R2.64+0x8] ;  /* 0x0000080602097981 */ /* 0x000f62000c1e1900 */
[----:B--2---:R-:W-:-:S02]  /*04d0*/  IMAD R21, R21, R24, R25 ;  /* 0x0000001815157224 */ /* 0x004fc400078e0219 */
[C---:B------:R-:W-:Y:S02]  /*04e0*/  IMAD.WIDE R24, R15.reuse, 0x4, R12 ;  /* 0x000000040f187825 */ /* 0x040fe400078e020c */
[----:B------:R-:W2:Y:S02]  /*04f0*/  LDG.E R12, desc[UR6][R2.64+0x4] ;  /* 0x00000406020c7981 */ /* 0x000ea4000c1e1900 */
[----:B-1----:R-:W-:Y:S02]  /*0500*/  IMAD.WIDE R4, R15, 0x4, R24 ;  /* 0x000000040f047825 */ /* 0x002fe400078e0218 */
[----:B------:R0:W2:Y:S04]  /*0510*/  LDG.E R13, desc[UR6][R2.64+0xc] ;  /* 0x00000c06020d7981 */ /* 0x0000a8000c1e1900 */
[----:B------:R-:W2:Y:S04]  /*0520*/  LDG.E R4, desc[UR6][R4.64] ;  /* 0x0000000604047981 */ /* 0x000ea8000c1e1900 */
[----:B------:R-:W0:Y:S01]  /*0530*/  LDG.E R2, desc[UR6][R24.64] ;  /* 0x0000000618027981 */ /* 0x000e22000c1e1900 */
[----:B---3--:R-:W-:Y:S01]  /*0540*/  IMAD R10, R23, R10, R21 ;  /* 0x0000000a170a7224 */ /* 0x008fe200078e0215 */
[----:B------:R-:W-:-:S03]  /*0550*/  IADD3 R19, PT, PT, R19, 0x8, RZ ;  /* 0x0000000813137810 */ /* 0x000fc60007ffe0ff */
[----:B----4-:R-:W-:Y:S01]  /*0560*/  IMAD R10, R28, R27, R10 ;  /* 0x0000001b1c0a7224 */ /* 0x010fe200078e020a */
[----:B------:R-:W-:-:S03]  /*0570*/  ISETP.NE.AND P0, PT, R19, RZ, PT ;  /* 0x000000ff1300720c */ /* 0x000fc60003f05270 */
[----:B-----5:R-:W-:-:S04]  /*0580*/  IMAD R6, R7, R6, R10 ;  /* 0x0000000607067224 */ /* 0x020fc800078e020a */
[----:B------:R-:W-:Y:S01]  /*0590*/  IMAD R6, R8, R29, R6 ;  /* 0x0000001d08067224 */ /* 0x000fe200078e0206 */
[----:B------:R-:W-:Y:S02]  /*05a0*/  LEA R22, R15, R22, 0x3 ;  /* 0x000000160f167211 */ /* 0x000fe400078e18ff */
[----:B------:R-:W-:Y:S01]  /*05b0*/  IADD3 R16, PT, PT, R16, 0x8, RZ ;  /* 0x0000000810107810 */ /* 0x000fe20007ffe0ff */
[----:B--2---:R-:W-:-:S04]  /*05c0*/  IMAD R6, R12, R11, R6 ;  /* 0x0000000b0c067224 */ /* 0x004fc800078e0206 */
[----:B0-----:R-:W-:-:S04]  /*05d0*/  IMAD R2, R9, R2, R6 ;  /* 0x0000000209027224 */ /* 0x001fc800078e0206 */
[----:B------:R-:W-:Y:S01]  /*05e0*/  IMAD R25, R13, R4, R2 ;  /* 0x000000040d197224 */ /* 0x000fe200078e0202 */
[----:B------:R-:W-:Y:S06]  /*05f0*/  @P0 BRA `(.L_x_2) ;  /* 0xfffffffc005c0947 */ /* 0x000fec000383ffff */
.L_x_1:
[----:B------:R-:W-:Y:S05]  /*0600*/  @!P1 BRA `(.L_x_0) ;  /* 0x0000000000d49947 */ /* 0x000fea0003800000 */
[----:B------:R-:W-:Y:S02]  /*0610*/  ISETP.GE.U32.AND P0, PT, R26, 0x4, PT ;  /* 0x000000041a00780c */ /* 0x000fe40003f06070 */
[----:B------:R-:W-:-:S04]  /*0620*/  LOP3.LUT R16, R0, 0x3, RZ, 0xc0, !PT ;  /* 0x0000000300107812 */ /* 0x000fc800078ec0ff */
[----:B------:R-:W-:-:S07]  /*0630*/  ISETP.NE.AND P1, PT, R16, RZ, PT ;  /* 0x000000ff1000720c */ /* 0x000fce0003f25270 */
[----:B------:R-:W-:Y:S06]  /*0640*/  @!P0 BRA `(.L_x_3) ;  /* 0x0000000000588947 */ /* 0x000fec0003800000 */
[----:B------:R-:W0:Y:S01]  /*0650*/  LDC.64 R8, c[0x0][0x390] ;  /* 0x0000e400ff087b82 */ /* 0x000e220000000a00 */
[-C--:B------:R-:W-:Y:S01]  /*0660*/  IMAD R7, R15, R20.reuse, R18 ;  /* 0x000000140f077224 */ /* 0x080fe200078e0212 */
[----:B------:R-:W-:-:S06]  /*0670*/  IADD3 R5, PT, PT, R17, R20, RZ ;  /* 0x0000001411057210 */ /* 0x000fcc0007ffe0ff */
[----:B------:R-:W1:Y:S01]  /*0680*/  LDC.64 R2, c[0x0][0x388] ;  /* 0x0000e200ff027b82 */ /* 0x000e620000000a00 */
[----:B0-----:R-:W-:-:S04]  /*0690*/  IMAD.WIDE R8, R7, 0x4, R8 ;  /* 0x0000000407087825 */ /* 0x001fc800078e0208 */
[----:B------:R-:W-:Y:S02]  /*06a0*/  IMAD.WIDE R10, R15, 0x4, R8 ;  /* 0x000000040f0a7825 */ /* 0x000fe400078e0208 */
[----:B------:R-:W2:Y:S02]  /*06b0*/  LDG.E R8, desc[UR6][R8.64] ;  /* 0x0000000608087981 */ /* 0x000ea4000c1e1900 */
[----:B-1----:R-:W-:-:S04]  /*06c0*/  IMAD.WIDE R2, R5, 0x4, R2 ;  /* 0x0000000405027825 */ /* 0x002fc800078e0202 */
[C---:B------:R-:W-:Y:S01]  /*06d0*/  IMAD.WIDE R4, R15.reuse, 0x4, R10 ;  /* 0x000000040f047825 */ /* 0x040fe200078e020a */
[----:B------:R-:W2:Y:S04]  /*06e0*/  LDG.E R12, desc[UR6][R2.64] ;  /* 0x00000006020c7981 */ /* 0x000ea8000c1e1900 */
[----:B------:R-:W3:Y:S01]  /*06f0*/  LDG.E R10, desc[UR6][R10.64] ;  /* 0x000000060a0a7981 */ /* 0x000ee2000c1e1900 */
[----:B------:R-:W-:-:S03]  /*0700*/  IMAD.WIDE R6, R15, 0x4, R4 ;  /* 0x000000040f067825 */ /* 0x000fc600078e0204 */
[----:B------:R-:W3:Y:S04]  /*0710*/  LDG.E R13, desc[UR6][R2.64+0x4] ;  /* 0x00000406020d7981 */ /* 0x000ee8000c1e1900 */
[----:B------:R-:W4:Y:S04]  /*0720*/  LDG.E R21, desc[UR6][R4.64] ;  /* 0x0000000604157981 */ /* 0x000f28000c1e1900 */
[----:B------:R-:W4:Y:S04]  /*0730*/  LDG.E R19, desc[UR6][R2.64+0x8] ;  /* 0x0000080602137981 */ /* 0x000f28000c1e1900 */
[----:B------:R-:W5:Y:S04]  /*0740*/  LDG.E R23, desc[UR6][R2.64+0xc] ;  /* 0x00000c0602177981 */ /* 0x000f68000c1e1900 */
[----:B------:R-:W5:Y:S01]  /*0750*/  LDG.E R6, desc[UR6][R6.64] ;  /* 0x0000000606067981 */ /* 0x000f62000c1e1900 */
[----:B------:R-:W-:Y:S01]  /*0760*/  IADD3 R20, PT, PT, R20, 0x4, RZ ;  /* 0x0000000414147810 */ /* 0x000fe20007ffe0ff */
[----:B--2---:R-:W-:-:S04]  /*0770*/  IMAD R12, R12, R8, R25 ;  /* 0x000000080c0c7224 */ /* 0x004fc800078e0219 */
[----:B---3--:R-:W-:-:S04]  /*0780*/  IMAD R12, R13, R10, R12 ;  /* 0x0000000a0d0c7224 */ /* 0x008fc800078e020c */
[----:B----4-:R-:W-:-:S04]  /*0790*/  IMAD R12, R19, R21, R12 ;  /* 0x00000015130c7224 */ /* 0x010fc800078e020c */
[----:B-----5:R-:W-:-:S07]  /*07a0*/  IMAD R25, R23, R6, R12 ;  /* 0x0000000617197224 */ /* 0x020fce00078e020c */
.L_x_3:
[----:B------:R-:W-:Y:S05]  /*07b0*/  @!P1 BRA `(.L_x_0) ;  /* 0x0000000000689947 */ /* 0x000fea0003800000 */
[----:B------:R-:W-:Y:S02]  /*07c0*/  ISETP.NE.AND P0, PT, R16, 0x1, PT ;  /* 0x000000011000780c */ /* 0x000fe40003f05270 */
[----:B------:R-:W-:-:S04]  /*07d0*/  LOP3.LUT R0, R0, 0x1, RZ, 0xc0, !PT ;  /* 0x0000000100007812 */ /* 0x000fc800078ec0ff */
[----:B------:R-:W-:-:S07]  /*07e0*/  ISETP.NE.U32.AND P1, PT, R0, 0x1, PT ;  /* 0x000000010000780c */ /* 0x000fce0003f25070 */
[----:B------:R-:W0:Y:S01]  /*07f0*/  @P0 LDC.64 R8, c[0x0][0x390] ;  /* 0x0000e400ff080b82 */ /* 0x000e220000000a00 */
[-C--:B------:R-:W-:Y:S01]  /*0800*/  @P0 IMAD R13, R15, R20.reuse, R18 ;  /* 0x000000140f0d0224 */ /* 0x080fe200078e0212 */
[----:B------:R-:W-:Y:S02]  /*0810*/  @P0 IADD3 R11, PT, PT, R17, R20, RZ ;  /* 0x00000014110b0210 */ /* 0x000fe40007ffe0ff */
[----:B------:R-:W-:-:S04]  /*0820*/  @P0 IADD3 R20, PT, PT, R20, 0x2, RZ ;  /* 0x0000000214140810 */ /* 0x000fc80007ffe0ff */
[----:B------:R-:W1:Y:S01]  /*0830*/  @P0 LDC.64 R6, c[0x0][0x388] ;  /* 0x0000e200ff060b82 */ /* 0x000e620000000a00 */
[----:B------:R-:W-:-:S07]  /*0840*/  @!P1 IADD3 R17, PT, PT, R17, R20, RZ ;  /* 0x0000001411119210 */ /* 0x000fce0007ffe0ff */
[----:B------:R-:W2:Y:S08]  /*0850*/  @!P1 LDC.64 R4, c[0x0][0x388] ;  /* 0x0000e200ff049b82 */ /* 0x000eb00000000a00 */
[----:B------:R-:W3:Y:S01]  /*0860*/  @!P1 LDC.64 R2, c[0x0][0x390] ;  /* 0x0000e400ff029b82 */ /* 0x000ee20000000a00 */
[----:B0-----:R-:W-:-:S04]  /*0870*/  @P0 IMAD.WIDE R8, R13, 0x4, R8 ;  /* 0x000000040d080825 */ /* 0x001fc800078e0208 */
[----:B------:R-:W-:Y:S01]  /*0880*/  @!P1 IMAD R13, R15, R20, R18 ;  /* 0x000000140f0d9224 */ /* 0x000fe200078e0212 */
[----:B------:R-:W4:Y:S01]  /*0890*/  @P0 LDG.E R12, desc[UR6][R8.64] ;  /* 0x00000006080c0981 */ /* 0x000f22000c1e1900 */
[----:B-1----:R-:W-:-:S04]  /*08a0*/  @P0 IMAD.WIDE R6, R11, 0x4, R6 ;  /* 0x000000040b060825 */ /* 0x002fc800078e0206 */
[----:B------:R-:W-:Y:S01]  /*08b0*/  @P0 IMAD.WIDE R10, R15, 0x4, R8 ;  /* 0x000000040f0a0825 */ /* 0x000fe200078e0208 */
[----:B------:R-:W4:Y:S03]  /*08c0*/  @P0 LDG.E R0, desc[UR6][R6.64] ;  /* 0x0000000606000981 */ /* 0x000f26000c1e1900 */
[----:B--2---:R-:W-:Y:S01]  /*08d0*/  @!P1 IMAD.WIDE R4, R17, 0x4, R4 ;  /* 0x0000000411049825 */ /* 0x004fe200078e0204 */
[----:B------:R-:W2:Y:S04]  /*08e0*/  @P0 LDG.E R19, desc[UR6][R6.64+0x4] ;  /* 0x0000040606130981 */ /* 0x000ea8000c1e1900 */
[----:B------:R-:W2:Y:S01]  /*08f0*/  @P0 LDG.E R10, desc[UR6][R10.64] ;  /* 0x000000060a0a0981 */ /* 0x000ea2000c1e1900 */
[----:B---3--:R-:W-:-:S03]  /*0900*/  @!P1 IMAD.WIDE R2, R13, 0x4, R2 ;  /* 0x000000040d029825 */ /* 0x008fc600078e0202 */
[----:B------:R-:W3:Y:S04]  /*0910*/  @!P1 LDG.E R4, desc[UR6][R4.64] ;  /* 0x0000000604049981 */ /* 0x000ee8000c1e1900 */
[----:B------:R-:W3:Y:S01]  /*0920*/  @!P1 LDG.E R2, desc[UR6][R2.64] ;  /* 0x0000000602029981 */ /* 0x000ee2000c1e1900 */
[----:B----4-:R-:W-:-:S04]  /*0930*/  @P0 IMAD R0, R0, R12, R25 ;  /* 0x0000000c00000224 */ /* 0x010fc800078e0219 */
[----:B--2---:R-:W-:-:S04]  /*0940*/  @P0 IMAD R25, R19, R10, R0 ;  /* 0x0000000a13190224 */ /* 0x004fc800078e0200 */
[----:B---3--:R-:W-:-:S07]  /*0950*/  @!P1 IMAD R25, R4, R2, R25 ;  /* 0x0000000204199224 */ /* 0x008fce00078e0219 */
.L_x_0:
[----:B------:R-:W0:Y:S01]  /*0960*/  LDC.64 R2, c[0x0][0x380] ;  /* 0x0000e000ff027b82 */ /* 0x000e220000000a00 */
[----:B------:R-:W-:-:S04]  /*0970*/  IMAD R15, R15, R14, R18 ;  /* 0x0000000e0f0f7224 */ /* 0x000fc800078e0212 */
[----:B0-----:R-:W-:-:S05]  /*0980*/  IMAD.WIDE R2, R15, 0x4, R2 ;  /* 0x000000040f027825 */ /* 0x001fca00078e0202 */
[----:B------:R-:W-:Y:S01]  /*0990*/  STG.E desc[UR6][R2.64], R25 ;  /* 0x0000001902007986 */ /* 0x000fe2000c101906 */
[----:B------:R-:W-:Y:S05]  /*09a0*/  EXIT ;  /* 0x000000000000794d */ /* 0x000fea0003800000 */
.L_x_4:
[----:B------:R-:W-:-:S00]  /*09b0*/  BRA `(.L_x_4) ;  /* 0xfffffffc00fc7947 */ /* 0x000fc0000383ffff */
[----:B------:R-:W-:-:S00]  /*09c0*/  NOP ;  /* 0x0000000000007918 */ /* 0x000fc00000000000 */
        /* <DEDUP_REMOVED lines=11> */
.L_x_5:


//--------------------- .nv.shared.reserved.0     --------------------------
	.section	.nv.shared.reserved.0,"aw",@nobits
	.weak		__nv_reservedSMEM_offset_0_alias
	.size		__nv_reservedSMEM_offset_0_alias, 0, 64
	.other		__nv_reservedSMEM_offset_0_alias,@"STO_CUDA_RESERVED_SHARED STV_DEFAULT"
__nv_reservedSMEM_offset_0_alias:
	.zero		0
	.zero		64


//--------------------- .nv.constant0._Z6matMulPiS_S_S_S_S_ --------------------------
	.section	.nv.constant0._Z6matMulPiS_S_S_S_S_,"a",@progbits
	.sectionflags	@""
	.align	4
.nv.constant0._Z6matMulPiS_S_S_S_S_:
	.zero		944


//--------------------- SYMBOLS --------------------------

	.type		.nv.reservedSmem.offset0,@object
	.size		.nv.reservedSmem.offset0,0x4
